//
// Generated by NVIDIA NVVM Compiler
//
// Compiler Build ID: CL-36424714
// Cuda compilation tools, release 13.0, V13.0.88
// Based on NVVM 20.0.0
//

.version 9.0
.target sm_100
.address_size 64

	// .globl	_Z13vector_vectorPiS_S_i

.visible .entry _Z13vector_vectorPiS_S_i(
	.param .u64 .ptr .align 1 _Z13vector_vectorPiS_S_i_param_0,
	.param .u64 .ptr .align 1 _Z13vector_vectorPiS_S_i_param_1,
	.param .u64 .ptr .align 1 _Z13vector_vectorPiS_S_i_param_2,
	.param .u32 _Z13vector_vectorPiS_S_i_param_3
)
{
	.reg .pred 	%p<2>;
	.reg .b32 	%r<9>;
	.reg .b64 	%rd<11>;

	ld.param.u64 	%rd1, [_Z13vector_vectorPiS_S_i_param_0];
	ld.param.u64 	%rd2, [_Z13vector_vectorPiS_S_i_param_1];
	ld.param.u64 	%rd3, [_Z13vector_vectorPiS_S_i_param_2];
	ld.param.u32 	%r2, [_Z13vector_vectorPiS_S_i_param_3];
	mov.u32 	%r3, %tid.x;
	mov.u32 	%r4, %ctaid.x;
	mov.u32 	%r5, %ntid.x;
	mad.lo.s32 	%r1, %r4, %r5, %r3;
	setp.ge.s32 	%p1, %r1, %r2;
	@%p1 bra 	$L__BB0_2;
	cvta.to.global.u64 	%rd4, %rd1;
	cvta.to.global.u64 	%rd5, %rd2;
	cvta.to.global.u64 	%rd6, %rd3;
	mul.wide.s32 	%rd7, %r1, 4;
	add.s64 	%rd8, %rd4, %rd7;
	ld.global.u32 	%r6, [%rd8];
	add.s64 	%rd9, %rd5, %rd7;
	ld.global.u32 	%r7, [%rd9];
	mul.lo.s32 	%r8, %r7, %r6;
	add.s64 	%rd10, %rd6, %rd7;
	st.global.u32 	[%rd10], %r8;
$L__BB0_2:
	ret;

}


// ===== COMPILED SASS (sm_100) =====

	.target	sm_100

	.elftype	@"ET_EXEC"


//--------------------- .note.nv.tkinfo           --------------------------
	.section	.note.nv.tkinfo,"",@"SHT_NOTE"
	.sectionflags	@"SHF_NOTE_NV_TKINFO"
	.tkinfo
        /*0018*/ 	.word	0x00000002
        /*0030*/ 	.string	""
        /*0030*/ 	.string	"ptxas"
        /*0030*/ 	.string	"Cuda compilation tools, release 13.0, V13.0.88"
        /*0030*/ 	.string	"Build cuda_13.0.r13.0/compiler.36424714_0"
        /*0030*/ 	.string	"-arch sm_100 -m 64 "



//--------------------- .note.nv.cuinfo           --------------------------
	.section	.note.nv.cuinfo,"",@"SHT_NOTE"
	.sectionflags	@"SHF_NOTE_NV_CUINFO"
        /*0018*/ 	.short	0x0002
        /*001a*/ 	.short	0x0064
        /*001c*/ 	.short	0x0082
	.zero		2


//--------------------- .nv.info                  --------------------------
	.section	.nv.info,"",@"SHT_CUDA_INFO"
	.align	4


	//----- nvinfo : EIATTR_REGCOUNT
	.align		4
        /*0000*/ 	.byte	0x04, 0x2f
        /*0002*/ 	.short	(.L_1 - .L_0)
	.align		4
.L_0:
        /*0004*/ 	.word	index@(_Z13vector_vectorPiS_S_i)
        /*0008*/ 	.word	0x0000000c


	//----- nvinfo : EIATTR_FRAME_SIZE
	.align		4
.L_1:
        /*000c*/ 	.byte	0x04, 0x11
        /*000e*/ 	.short	(.L_3 - .L_2)
	.align		4
.L_2:
        /*0010*/ 	.word	index@(_Z13vector_vectorPiS_S_i)
        /*0014*/ 	.word	0x00000000


	//----- nvinfo : EIATTR_MIN_STACK_SIZE
	.align		4
.L_3:
        /*0018*/ 	.byte	0x04, 0x12
        /*001a*/ 	.short	(.L_5 - .L_4)
	.align		4
.L_4:
        /*001c*/ 	.word	index@(_Z13vector_vectorPiS_S_i)
        /*0020*/ 	.word	0x00000000
.L_5:


//--------------------- .nv.compat                --------------------------
	.section	.nv.compat,"",@"SHT_CUDA_COMPAT_INFO"
	.align	4
        /*0000*/ 	.byte	0x02, 0x09, 0x00, 0x00, 0x02, 0x02, 0x01, 0x00, 0x02, 0x05, 0x05, 0x00, 0x03, 0x07, 0x01, 0x01
        /*0010*/ 	.byte	0x02, 0x03, 0x00, 0x00, 0x02, 0x06, 0x01, 0x00, 0x04, 0x0b, 0x08, 0x00, 0x09, 0x00, 0x00, 0x00
        /*0020*/ 	.byte	0x00, 0x00, 0x00, 0x00


//--------------------- .nv.info._Z13vector_vectorPiS_S_i --------------------------
	.section	.nv.info._Z13vector_vectorPiS_S_i,"",@"SHT_CUDA_INFO"
	.sectionflags	@""
	.align	4


	//----- nvinfo : EIATTR_CUDA_API_VERSION
	.align		4
        /*0000*/ 	.byte	0x04, 0x37
        /*0002*/ 	.short	(.L_7 - .L_6)
.L_6:
        /*0004*/ 	.word	0x00000082


	//----- nvinfo : EIATTR_KPARAM_INFO
	.align		4
.L_7:
        /*0008*/ 	.byte	0x04, 0x17
        /*000a*/ 	.short	(.L_9 - .L_8)
.L_8:
        /*000c*/ 	.word	0x00000000
        /*0010*/ 	.short	0x0003
        /*0012*/ 	.short	0x0018
        /*0014*/ 	.byte	0x00, 0xf0, 0x11, 0x00


	//----- nvinfo : EIATTR_KPARAM_INFO
	.align		4
.L_9:
        /*0018*/ 	.byte	0x04, 0x17
        /*001a*/ 	.short	(.L_11 - .L_10)
.L_10:
        /*001c*/ 	.word	0x00000000
        /*0020*/ 	.short	0x0002
        /*0022*/ 	.short	0x0010
        /*0024*/ 	.byte	0x00, 0xf5, 0x21, 0x00


	//----- nvinfo : EIATTR_KPARAM_INFO
	.align		4
.L_11:
        /*0028*/ 	.byte	0x04, 0x17
        /*002a*/ 	.short	(.L_13 - .L_12)
.L_12:
        /*002c*/ 	.word	0x00000000
        /*0030*/ 	.short	0x0001
        /*0032*/ 	.short	0x0008
        /*0034*/ 	.byte	0x00, 0xf5, 0x21, 0x00


	//----- nvinfo : EIATTR_KPARAM_INFO
	.align		4
.L_13:
        /*0038*/ 	.byte	0x04, 0x17
        /*003a*/ 	.short	(.L_15 - .L_14)
.L_14:
        /*003c*/ 	.word	0x00000000
        /*0040*/ 	.short	0x0000
        /*0042*/ 	.short	0x0000
        /*0044*/ 	.byte	0x00, 0xf5, 0x21, 0x00


	//----- nvinfo : EIATTR_SPARSE_MMA_MASK
	.align		4
.L_15:
        /*0048*/ 	.byte	0x03, 0x50
        /*004a*/ 	.short	0x0000


	//----- nvinfo : EIATTR_MAXREG_COUNT
	.align		4
        /*004c*/ 	.byte	0x03, 0x1b
        /*004e*/ 	.short	0x00ff


	//----- nvinfo : EIATTR_MERCURY_ISA_VERSION
	.align		4
        /*0050*/ 	.byte	0x03, 0x5f
        /*0052*/ 	.short	0x0101


	//----- nvinfo : EIATTR_VRC_CTA_INIT_COUNT
	.align		4
        /*0054*/ 	.byte	0x02, 0x4a
	.zero		1
	.zero		1


	//----- nvinfo : EIATTR_EXIT_INSTR_OFFSETS
	.align		4
        /*0058*/ 	.byte	0x04, 0x1c
        /*005a*/ 	.short	(.L_17 - .L_16)


	//   ....[0]....
.L_16:
        /*005c*/ 	.word	0x00000070


	//   ....[1]....
        /*0060*/ 	.word	0x00000130


	//----- nvinfo : EIATTR_CBANK_PARAM_SIZE
	.align		4
.L_17:
        /*0064*/ 	.byte	0x03, 0x19
        /*0066*/ 	.short	0x001c


	//----- nvinfo : EIATTR_PARAM_CBANK
	.align		4
        /*0068*/ 	.byte	0x04, 0x0a
        /*006a*/ 	.short	(.L_19 - .L_18)
	.align		4
.L_18:
        /*006c*/ 	.word	index@(.nv.constant0._Z13vector_vectorPiS_S_i)
        /*0070*/ 	.short	0x0380
        /*0072*/ 	.short	0x001c


	//----- nvinfo : EIATTR_SW_WAR
	.align		4
.L_19:
        /*0074*/ 	.byte	0x04, 0x36
        /*0076*/ 	.short	(.L_21 - .L_20)
.L_20:
        /*0078*/ 	.word	0x00000008
.L_21:


//--------------------- .nv.callgraph             --------------------------
	.section	.nv.callgraph,"",@"SHT_CUDA_CALLGRAPH"
	.align	4
	.sectionentsize	8
	.align		4
        /*0000*/ 	.word	0x00000000
	.align		4
        /*0004*/ 	.word	0xffffffff
	.align		4
        /*0008*/ 	.word	0x00000000
	.align		4
        /*000c*/ 	.word	0xfffffffe
	.align		4
        /*0010*/ 	.word	0x00000000
	.align		4
        /*0014*/ 	.word	0xfffffffd
	.align		4
        /*0018*/ 	.word	0x00000000
	.align		4
        /*001c*/ 	.word	0xfffffffc


//--------------------- .text._Z13vector_vectorPiS_S_i --------------------------
	.section	.text._Z13vector_vectorPiS_S_i,"ax",@progbits
	.align	128
        .global         _Z13vector_vectorPiS_S_i
        .type           _Z13vector_vectorPiS_S_i,@function
        .size           _Z13vector_vectorPiS_S_i,(.L_x_1 - _Z13vector_vectorPiS_S_i)
        .other          _Z13vector_vectorPiS_S_i,@"STO_CUDA_ENTRY STV_DEFAULT"
_Z13vector_vectorPiS_S_i:
.text._Z13vector_vectorPiS_S_i:
[----:B------:R-:W-:Y:S01]  /*0000*/  LDC R1, c[0x0][0x37c] ;  /* 0x0000df00ff017b82 */ /* 0x000fe20000000800 */
[----:B------:R-:W0:Y:S07]  /*0010*/  S2R R9, SR_TID.X ;  /* 0x0000000000097919 */ /* 0x000e2e0000002100 */
[----:B------:R-:W0:Y:S01]  /*0020*/  S2UR UR4, SR_CTAID.X ;  /* 0x00000000000479c3 */ /* 0x000e220000002500 */
[----:B------:R-:W1:Y:S07]  /*0030*/  LDCU UR5, c[0x0][0x398] ;  /* 0x00007300ff0577ac */ /* 0x000e6e0008000800 */
[----:B------:R-:W0:Y:S02]  /*0040*/  LDC R0, c[0x0][0x360] ;  /* 0x0000d800ff007b82 */ /* 0x000e240000000800 */
[----:B0-----:R-:W-:-:S05]  /*0050*/  IMAD R9, R0, UR4, R9 ;  /* 0x0000000400097c24 */ /* 0x001fca000f8e0209 */
[----:B-1----:R-:W-:-:S13]  /*0060*/  ISETP.GE.AND P0, PT, R9, UR5, PT ;  /* 0x0000000509007c0c */ /* 0x002fda000bf06270 */
[----:B------:R-:W-:Y:S05]  /*0070*/  @P0 EXIT ;  /* 0x000000000000094d */ /* 0x000fea0003800000 */
[----:B------:R-:W0:Y:S01]  /*0080*/  LDC.64 R2, c[0x0][0x380] ;  /* 0x0000e000ff027b82 */ /* 0x000e220000000a00 */
[----:B------:R-:W1:Y:S07]  /*0090*/  LDCU.64 UR4, c[0x0][0x358] ;  /* 0x00006b00ff0477ac */ /* 0x000e6e0008000a00 */
[----:B------:R-:W2:Y:S08]  /*00a0*/  LDC.64 R4, c[0x0][0x388] ;  /* 0x0000e200ff047b82 */ /* 0x000eb00000000a00 */
[----:B------:R-:W3:Y:S01]  /*00b0*/  LDC.64 R6, c[0x0][0x390] ;  /* 0x0000e400ff067b82 */ /* 0x000ee20000000a00 */
[----:B0-----:R-:W-:-:S06]  /*00c0*/  IMAD.WIDE R2, R9, 0x4, R2 ;  /* 0x0000000409027825 */ /* 0x001fcc00078e0202 */
[----:B-1----:R-:W4:Y:S01]  /*00d0*/  LDG.E R2, desc[UR4][R2.64] ;  /* 0x0000000402027981 */ /* 0x002f22000c1e1900 */
[----:B--2---:R-:W-:-:S06]  /*00e0*/  IMAD.WIDE R4, R9, 0x4, R4 ;  /* 0x0000000409047825 */ /* 0x004fcc00078e0204 */
[----:B------:R-:W4:Y:S01]  /*00f0*/  LDG.E R5, desc[UR4][R4.64] ;  /* 0x0000000404057981 */ /* 0x000f22000c1e1900 */
[----:B---3--:R-:W-:-:S04]  /*0100*/  IMAD.WIDE R6, R9, 0x4, R6 ;  /* 0x0000000409067825 */ /* 0x008fc800078e0206 */
[----:B----4-:R-:W-:-:S05]  /*0110*/  IMAD R9, R2, R5, RZ ;  /* 0x0000000502097224 */ /* 0x010fca00078e02ff */
[----:B------:R-:W-:Y:S01]  /*0120*/  STG.E desc[UR4][R6.64], R9 ;  /* 0x0000000906007986 */ /* 0x000fe2000c101904 */
[----:B------:R-:W-:Y:S05]  /*0130*/  EXIT ;  /* 0x000000000000794d */ /* 0x000fea0003800000 */
.L_x_0:
[----:B------:R-:W-:-:S00]  /*0140*/  BRA `(.L_x_0) ;  /* 0xfffffffc00fc7947 */ /* 0x000fc0000383ffff */
[----:B------:R-:W-:-:S00]  /*0150*/  NOP ;  /* 0x0000000000007918 */ /* 0x000fc00000000000 */
        /* <DEDUP_REMOVED lines=10> */
.L_x_1:


//--------------------- .nv.shared.reserved.0     --------------------------
	.section	.nv.shared.reserved.0,"aw",@nobits
	.weak		__nv_reservedSMEM_offset_0_alias
	.size		__nv_reservedSMEM_offset_0_alias, 0, 64
	.other		__nv_reservedSMEM_offset_0_alias,@"STO_CUDA_RESERVED_SHARED STV_DEFAULT"
__nv_reservedSMEM_offset_0_alias:
	.zero		0
	.zero		64


//--------------------- .nv.constant0._Z13vector_vectorPiS_S_i --------------------------
	.section	.nv.constant0._Z13vector_vectorPiS_S_i,"a",@progbits
	.sectionflags	@""
	.align	4
.nv.constant0._Z13vector_vectorPiS_S_i:
	.zero		924


//--------------------- SYMBOLS --------------------------

	.type		.nv.reservedSmem.offset0,@object
	.size		.nv.reservedSmem.offset0,0x4
